//
// Generated by NVIDIA NVVM Compiler
//
// Compiler Build ID: CL-36424714
// Cuda compilation tools, release 13.0, V13.0.88
// Based on NVVM 20.0.0
//

.version 9.0
.target sm_100
.address_size 64

	// .globl	_Z9AddKernelPKfS0_iPf

.visible .entry _Z9AddKernelPKfS0_iPf(
	.param .u64 .ptr .align 1 _Z9AddKernelPKfS0_iPf_param_0,
	.param .u64 .ptr .align 1 _Z9AddKernelPKfS0_iPf_param_1,
	.param .u32 _Z9AddKernelPKfS0_iPf_param_2,
	.param .u64 .ptr .align 1 _Z9AddKernelPKfS0_iPf_param_3
)
{
	.reg .pred 	%p<2>;
	.reg .b32 	%r<6>;
	.reg .b32 	%f<4>;
	.reg .b64 	%rd<11>;

	ld.param.u64 	%rd1, [_Z9AddKernelPKfS0_iPf_param_0];
	ld.param.u64 	%rd2, [_Z9AddKernelPKfS0_iPf_param_1];
	ld.param.u32 	%r2, [_Z9AddKernelPKfS0_iPf_param_2];
	ld.param.u64 	%rd3, [_Z9AddKernelPKfS0_iPf_param_3];
	mov.u32 	%r3, %tid.x;
	mov.u32 	%r4, %ctaid.x;
	mov.u32 	%r5, %ntid.x;
	mad.lo.s32 	%r1, %r4, %r5, %r3;
	setp.ge.s32 	%p1, %r1, %r2;
	@%p1 bra 	$L__BB0_2;
	cvta.to.global.u64 	%rd4, %rd1;
	cvta.to.global.u64 	%rd5, %rd2;
	cvta.to.global.u64 	%rd6, %rd3;
	mul.wide.s32 	%rd7, %r1, 4;
	add.s64 	%rd8, %rd4, %rd7;
	ld.global.f32 	%f1, [%rd8];
	add.s64 	%rd9, %rd5, %rd7;
	ld.global.f32 	%f2, [%rd9];
	add.f32 	%f3, %f1, %f2;
	add.s64 	%rd10, %rd6, %rd7;
	st.global.f32 	[%rd10], %f3;
$L__BB0_2:
	ret;

}


// ===== COMPILED SASS (sm_100) =====

	.target	sm_100

	.elftype	@"ET_EXEC"


//--------------------- .note.nv.tkinfo           --------------------------
	.section	.note.nv.tkinfo,"",@"SHT_NOTE"
	.sectionflags	@"SHF_NOTE_NV_TKINFO"
	.tkinfo
        /*0018*/ 	.word	0x00000002
        /*0030*/ 	.string	""
        /*0030*/ 	.string	"ptxas"
        /*0030*/ 	.string	"Cuda compilation tools, release 13.0, V13.0.88"
        /*0030*/ 	.string	"Build cuda_13.0.r13.0/compiler.36424714_0"
        /*0030*/ 	.string	"-arch sm_100 -m 64 "



//--------------------- .note.nv.cuinfo           --------------------------
	.section	.note.nv.cuinfo,"",@"SHT_NOTE"
	.sectionflags	@"SHF_NOTE_NV_CUINFO"
        /*0018*/ 	.short	0x0002
        /*001a*/ 	.short	0x0064
        /*001c*/ 	.short	0x0082
	.zero		2


//--------------------- .nv.info                  --------------------------
	.section	.nv.info,"",@"SHT_CUDA_INFO"
	.align	4


	//----- nvinfo : EIATTR_REGCOUNT
	.align		4
        /*0000*/ 	.byte	0x04, 0x2f
        /*0002*/ 	.short	(.L_1 - .L_0)
	.align		4
.L_0:
        /*0004*/ 	.word	index@(_Z9AddKernelPKfS0_iPf)
        /*0008*/ 	.word	0x0000000c


	//----- nvinfo : EIATTR_FRAME_SIZE
	.align		4
.L_1:
        /*000c*/ 	.byte	0x04, 0x11
        /*000e*/ 	.short	(.L_3 - .L_2)
	.align		4
.L_2:
        /*0010*/ 	.word	index@(_Z9AddKernelPKfS0_iPf)
        /*0014*/ 	.word	0x00000000


	//----- nvinfo : EIATTR_MIN_STACK_SIZE
	.align		4
.L_3:
        /*0018*/ 	.byte	0x04, 0x12
        /*001a*/ 	.short	(.L_5 - .L_4)
	.align		4
.L_4:
        /*001c*/ 	.word	index@(_Z9AddKernelPKfS0_iPf)
        /*0020*/ 	.word	0x00000000
.L_5:


//--------------------- .nv.compat                --------------------------
	.section	.nv.compat,"",@"SHT_CUDA_COMPAT_INFO"
	.align	4
        /*0000*/ 	.byte	0x02, 0x09, 0x00, 0x00, 0x02, 0x02, 0x01, 0x00, 0x02, 0x05, 0x05, 0x00, 0x03, 0x07, 0x01, 0x01
        /*0010*/ 	.byte	0x02, 0x03, 0x00, 0x00, 0x02, 0x06, 0x01, 0x00, 0x04, 0x0b, 0x08, 0x00, 0x09, 0x00, 0x00, 0x00
        /*0020*/ 	.byte	0x00, 0x00, 0x00, 0x00


//--------------------- .nv.info._Z9AddKernelPKfS0_iPf --------------------------
	.section	.nv.info._Z9AddKernelPKfS0_iPf,"",@"SHT_CUDA_INFO"
	.sectionflags	@""
	.align	4


	//----- nvinfo : EIATTR_CUDA_API_VERSION
	.align		4
        /*0000*/ 	.byte	0x04, 0x37
        /*0002*/ 	.short	(.L_7 - .L_6)
.L_6:
        /*0004*/ 	.word	0x00000082


	//----- nvinfo : EIATTR_KPARAM_INFO
	.align		4
.L_7:
        /*0008*/ 	.byte	0x04, 0x17
        /*000a*/ 	.short	(.L_9 - .L_8)
.L_8:
        /*000c*/ 	.word	0x00000000
        /*0010*/ 	.short	0x0003
        /*0012*/ 	.short	0x0018
        /*0014*/ 	.byte	0x00, 0xf5, 0x21, 0x00


	//----- nvinfo : EIATTR_KPARAM_INFO
	.align		4
.L_9:
        /*0018*/ 	.byte	0x04, 0x17
        /*001a*/ 	.short	(.L_11 - .L_10)
.L_10:
        /*001c*/ 	.word	0x00000000
        /*0020*/ 	.short	0x0002
        /*0022*/ 	.short	0x0010
        /*0024*/ 	.byte	0x00, 0xf0, 0x11, 0x00


	//----- nvinfo : EIATTR_KPARAM_INFO
	.align		4
.L_11:
        /*0028*/ 	.byte	0x04, 0x17
        /*002a*/ 	.short	(.L_13 - .L_12)
.L_12:
        /*002c*/ 	.word	0x00000000
        /*0030*/ 	.short	0x0001
        /*0032*/ 	.short	0x0008
        /*0034*/ 	.byte	0x00, 0xf5, 0x21, 0x00


	//----- nvinfo : EIATTR_KPARAM_INFO
	.align		4
.L_13:
        /*0038*/ 	.byte	0x04, 0x17
        /*003a*/ 	.short	(.L_15 - .L_14)
.L_14:
        /*003c*/ 	.word	0x00000000
        /*0040*/ 	.short	0x0000
        /*0042*/ 	.short	0x0000
        /*0044*/ 	.byte	0x00, 0xf5, 0x21, 0x00


	//----- nvinfo : EIATTR_SPARSE_MMA_MASK
	.align		4
.L_15:
        /*0048*/ 	.byte	0x03, 0x50
        /*004a*/ 	.short	0x0000


	//----- nvinfo : EIATTR_MAXREG_COUNT
	.align		4
        /*004c*/ 	.byte	0x03, 0x1b
        /*004e*/ 	.short	0x00ff


	//----- nvinfo : EIATTR_MERCURY_ISA_VERSION
	.align		4
        /*0050*/ 	.byte	0x03, 0x5f
        /*0052*/ 	.short	0x0101


	//----- nvinfo : EIATTR_VRC_CTA_INIT_COUNT
	.align		4
        /*0054*/ 	.byte	0x02, 0x4a
	.zero		1
	.zero		1


	//----- nvinfo : EIATTR_EXIT_INSTR_OFFSETS
	.align		4
        /*0058*/ 	.byte	0x04, 0x1c
        /*005a*/ 	.short	(.L_17 - .L_16)


	//   ....[0]....
.L_16:
        /*005c*/ 	.word	0x00000070


	//   ....[1]....
        /*0060*/ 	.word	0x00000130


	//----- nvinfo : EIATTR_CBANK_PARAM_SIZE
	.align		4
.L_17:
        /*0064*/ 	.byte	0x03, 0x19
        /*0066*/ 	.short	0x0020


	//----- nvinfo : EIATTR_PARAM_CBANK
	.align		4
        /*0068*/ 	.byte	0x04, 0x0a
        /*006a*/ 	.short	(.L_19 - .L_18)
	.align		4
.L_18:
        /*006c*/ 	.word	index@(.nv.constant0._Z9AddKernelPKfS0_iPf)
        /*0070*/ 	.short	0x0380
        /*0072*/ 	.short	0x0020


	//----- nvinfo : EIATTR_SW_WAR
	.align		4
.L_19:
        /*0074*/ 	.byte	0x04, 0x36
        /*0076*/ 	.short	(.L_21 - .L_20)
.L_20:
        /*0078*/ 	.word	0x00000008
.L_21:


//--------------------- .nv.callgraph             --------------------------
	.section	.nv.callgraph,"",@"SHT_CUDA_CALLGRAPH"
	.align	4
	.sectionentsize	8
	.align		4
        /*0000*/ 	.word	0x00000000
	.align		4
        /*0004*/ 	.word	0xffffffff
	.align		4
        /*0008*/ 	.word	0x00000000
	.align		4
        /*000c*/ 	.word	0xfffffffe
	.align		4
        /*0010*/ 	.word	0x00000000
	.align		4
        /*0014*/ 	.word	0xfffffffd
	.align		4
        /*0018*/ 	.word	0x00000000
	.align		4
        /*001c*/ 	.word	0xfffffffc


//--------------------- .text._Z9AddKernelPKfS0_iPf --------------------------
	.section	.text._Z9AddKernelPKfS0_iPf,"ax",@progbits
	.align	128
        .global         _Z9AddKernelPKfS0_iPf
        .type           _Z9AddKernelPKfS0_iPf,@function
        .size           _Z9AddKernelPKfS0_iPf,(.L_x_1 - _Z9AddKernelPKfS0_iPf)
        .other          _Z9AddKernelPKfS0_iPf,@"STO_CUDA_ENTRY STV_DEFAULT"
_Z9AddKernelPKfS0_iPf:
.text._Z9AddKernelPKfS0_iPf:
[----:B------:R-:W-:Y:S01]  /*0000*/  LDC R1, c[0x0][0x37c] ;  /* 0x0000df00ff017b82 */ /* 0x000fe20000000800 */
[----:B------:R-:W0:Y:S07]  /*0010*/  S2R R9, SR_TID.X ;  /* 0x0000000000097919 */ /* 0x000e2e0000002100 */
[----:B------:R-:W0:Y:S01]  /*0020*/  S2UR UR4, SR_CTAID.X ;  /* 0x00000000000479c3 */ /* 0x000e220000002500 */
[----:B------:R-:W1:Y:S07]  /*0030*/  LDCU UR5, c[0x0][0x390] ;  /* 0x00007200ff0577ac */ /* 0x000e6e0008000800 */
[----:B------:R-:W0:Y:S02]  /*0040*/  LDC R0, c[0x0][0x360] ;  /* 0x0000d800ff007b82 */ /* 0x000e240000000800 */
[----:B0-----:R-:W-:-:S05]  /*0050*/  IMAD R9, R0, UR4, R9 ;  /* 0x0000000400097c24 */ /* 0x001fca000f8e0209 */
[----:B-1----:R-:W-:-:S13]  /*0060*/  ISETP.GE.AND P0, PT, R9, UR5, PT ;  /* 0x0000000509007c0c */ /* 0x002fda000bf06270 */
[----:B------:R-:W-:Y:S05]  /*0070*/  @P0 EXIT ;  /* 0x000000000000094d */ /* 0x000fea0003800000 */
[----:B------:R-:W0:Y:S01]  /*0080*/  LDC.64 R2, c[0x0][0x380] ;  /* 0x0000e000ff027b82 */ /* 0x000e220000000a00 */
[----:B------:R-:W1:Y:S07]  /*0090*/  LDCU.64 UR4, c[0x0][0x358] ;  /* 0x00006b00ff0477ac */ /* 0x000e6e0008000a00 */
[----:B------:R-:W2:Y:S08]  /*00a0*/  LDC.64 R4, c[0x0][0x388] ;  /* 0x0000e200ff047b82 */ /* 0x000eb00000000a00 */
[----:B------:R-:W3:Y:S01]  /*00b0*/  LDC.64 R6, c[0x0][0x398] ;  /* 0x0000e600ff067b82 */ /* 0x000ee20000000a00 */
[----:B0-----:R-:W-:-:S06]  /*00c0*/  IMAD.WIDE R2, R9, 0x4, R2 ;  /* 0x0000000409027825 */ /* 0x001fcc00078e0202 */
[----:B-1----:R-:W4:Y:S01]  /*00d0*/  LDG.E R2, desc[UR4][R2.64] ;  /* 0x0000000402027981 */ /* 0x002f22000c1e1900 */
[----:B--2---:R-:W-:-:S06]  /*00e0*/  IMAD.WIDE R4, R9, 0x4, R4 ;  /* 0x0000000409047825 */ /* 0x004fcc00078e0204 */
[----:B------:R-:W4:Y:S01]  /*00f0*/  LDG.E R5, desc[UR4][R4.64] ;  /* 0x0000000404057981 */ /* 0x000f22000c1e1900 */
[----:B---3--:R-:W-:-:S04]  /*0100*/  IMAD.WIDE R6, R9, 0x4, R6 ;  /* 0x0000000409067825 */ /* 0x008fc800078e0206 */
[----:B----4-:R-:W-:-:S05]  /*0110*/  FADD R9, R2, R5 ;  /* 0x0000000502097221 */ /* 0x010fca0000000000 */
[----:B------:R-:W-:Y:S01]  /*0120*/  STG.E desc[UR4][R6.64], R9 ;  /* 0x0000000906007986 */ /* 0x000fe2000c101904 */
[----:B------:R-:W-:Y:S05]  /*0130*/  EXIT ;  /* 0x000000000000794d */ /* 0x000fea0003800000 */
.L_x_0:
[----:B------:R-:W-:-:S00]  /*0140*/  BRA `(.L_x_0) ;  /* 0xfffffffc00fc7947 */ /* 0x000fc0000383ffff */
[----:B------:R-:W-:-:S00]  /*0150*/  NOP ;  /* 0x0000000000007918 */ /* 0x000fc00000000000 */
        /* <DEDUP_REMOVED lines=10> */
.L_x_1:


//--------------------- .nv.shared.reserved.0     --------------------------
	.section	.nv.shared.reserved.0,"aw",@nobits
	.weak		__nv_reservedSMEM_offset_0_alias
	.size		__nv_reservedSMEM_offset_0_alias, 0, 64
	.other		__nv_reservedSMEM_offset_0_alias,@"STO_CUDA_RESERVED_SHARED STV_DEFAULT"
__nv_reservedSMEM_offset_0_alias:
	.zero		0
	.zero		64


//--------------------- .nv.constant0._Z9AddKernelPKfS0_iPf --------------------------
	.section	.nv.constant0._Z9AddKernelPKfS0_iPf,"a",@progbits
	.sectionflags	@""
	.align	4
.nv.constant0._Z9AddKernelPKfS0_iPf:
	.zero		928


//--------------------- SYMBOLS --------------------------

	.type		.nv.reservedSmem.offset0,@object
	.size		.nv.reservedSmem.offset0,0x4
